	.headerflags	@"EF_CUDA_TEXMODE_UNIFIED EF_CUDA_64BIT_ADDRESS EF_CUDA_SM86 EF_CUDA_VIRTUAL_SM(EF_CUDA_SM86)"
	.elftype	@"ET_EXEC"


//--------------------- .nv.info                  --------------------------
	.section	.nv.info,"",@"SHT_CUDA_INFO"
	.align	4


	//----- nvinfo : EIATTR_REGCOUNT
	.align		4
        /*0000*/ 	.byte	0x04, 0x2f
        /*0002*/ 	.short	(.L_2 - .L_1)
	.align		4
.L_1:
        /*0004*/ 	.word	index@(triton_poi_fused_add_mul_pow_tanh_4)
        /*0008*/ 	.word	0x0000000f


	//----- nvinfo : EIATTR_MIN_STACK_SIZE
	.align		4
.L_2:
        /*000c*/ 	.byte	0x04, 0x12
        /*000e*/ 	.short	(.L_4 - .L_3)
	.align		4
.L_3:
        /*0010*/ 	.word	index@(triton_poi_fused_add_mul_pow_tanh_4)
        /*0014*/ 	.word	0x00000000


	//----- nvinfo : EIATTR_FRAME_SIZE
	.align		4
.L_4:
        /*0018*/ 	.byte	0x04, 0x11
        /*001a*/ 	.short	(.L_6 - .L_5)
	.align		4
.L_5:
        /*001c*/ 	.word	index@(triton_poi_fused_add_mul_pow_tanh_4)
        /*0020*/ 	.word	0x00000000


	//----- nvinfo : EIATTR_MIN_STACK_SIZE
	.align		4
.L_6:
        /*0024*/ 	.byte	0x04, 0x12
        /*0026*/ 	.short	(.L_8 - .L_7)
	.align		4
.L_7:
        /*0028*/ 	.word	index@(triton_poi_fused_add_mul_pow_tanh_4)
        /*002c*/ 	.word	0x00000000
.L_8:


//--------------------- .nv.info.triton_poi_fused_add_mul_pow_tanh_4 --------------------------
	.section	.nv.info.triton_poi_fused_add_mul_pow_tanh_4,"",@"SHT_CUDA_INFO"
	.sectionflags	@""
	.align	4


	//----- nvinfo : EIATTR_CUDA_API_VERSION
	.align		4
        /*0000*/ 	.byte	0x04, 0x37
        /*0002*/ 	.short	(.L_10 - .L_9)
.L_9:
        /*0004*/ 	.word	0x0000007c


	//----- nvinfo : EIATTR_SW2861232_WAR
	.align		4
.L_10:
        /*0008*/ 	.byte	0x01, 0x35
	.zero		2


	//----- nvinfo : EIATTR_PARAM_CBANK
	.align		4
        /*000c*/ 	.byte	0x04, 0x0a
        /*000e*/ 	.short	(.L_12 - .L_11)
	.align		4
.L_11:
        /*0010*/ 	.word	index@(.nv.constant0.triton_poi_fused_add_mul_pow_tanh_4)
        /*0014*/ 	.short	0x0160
        /*0016*/ 	.short	0x0020


	//----- nvinfo : EIATTR_CBANK_PARAM_SIZE
	.align		4
.L_12:
        /*0018*/ 	.byte	0x03, 0x19
        /*001a*/ 	.short	0x0020


	//----- nvinfo : EIATTR_KPARAM_INFO
	.align		4
        /*001c*/ 	.byte	0x04, 0x17
        /*001e*/ 	.short	(.L_14 - .L_13)
.L_13:
        /*0020*/ 	.word	0x00000000
        /*0024*/ 	.short	0x0003
        /*0026*/ 	.short	0x0018
        /*0028*/ 	.byte	0x00, 0xf4, 0x21, 0x00


	//----- nvinfo : EIATTR_KPARAM_INFO
	.align		4
.L_14:
        /*002c*/ 	.byte	0x04, 0x17
        /*002e*/ 	.short	(.L_16 - .L_15)
.L_15:
        /*0030*/ 	.word	0x00000000
        /*0034*/ 	.short	0x0002
        /*0036*/ 	.short	0x0010
        /*0038*/ 	.byte	0x00, 0xf0, 0x11, 0x00


	//----- nvinfo : EIATTR_KPARAM_INFO
	.align		4
.L_16:
        /*003c*/ 	.byte	0x04, 0x17
        /*003e*/ 	.short	(.L_18 - .L_17)
.L_17:
        /*0040*/ 	.word	0x00000000
        /*0044*/ 	.short	0x0001
        /*0046*/ 	.short	0x0008
        /*0048*/ 	.byte	0x00, 0xf4, 0x21, 0x00


	//----- nvinfo : EIATTR_KPARAM_INFO
	.align		4
.L_18:
        /*004c*/ 	.byte	0x04, 0x17
        /*004e*/ 	.short	(.L_20 - .L_19)
.L_19:
        /*0050*/ 	.word	0x00000000
        /*0054*/ 	.short	0x0000
        /*0056*/ 	.short	0x0000
        /*0058*/ 	.byte	0x00, 0xf4, 0x21, 0x00


	//----- nvinfo : EIATTR_MAXREG_COUNT
	.align		4
.L_20:
        /*005c*/ 	.byte	0x03, 0x1b
        /*005e*/ 	.short	0x00ff


	//----- nvinfo : EIATTR_EXIT_INSTR_OFFSETS
	.align		4
        /*0060*/ 	.byte	0x04, 0x1c
        /*0062*/ 	.short	(.L_22 - .L_21)


	//   ....[0]....
.L_21:
        /*0064*/ 	.word	0x00000500


	//----- nvinfo : EIATTR_REQNTID
	.align		4
.L_22:
        /*0068*/ 	.byte	0x04, 0x10
        /*006a*/ 	.short	(.L_24 - .L_23)
.L_23:
        /*006c*/ 	.word	0x00000100
        /*0070*/ 	.word	0x00000001
        /*0074*/ 	.word	0x00000001


	//----- nvinfo : EIATTR_CRS_STACK_SIZE
	.align		4
.L_24:
        /*0078*/ 	.byte	0x04, 0x1e
        /*007a*/ 	.short	(.L_26 - .L_25)
.L_25:
        /*007c*/ 	.word	0x00000000
.L_26:


//--------------------- .nv.callgraph             --------------------------
	.section	.nv.callgraph,"",@"SHT_CUDA_CALLGRAPH"
	.align	4
	.sectionentsize	8
	.align		4
        /*0000*/ 	.word	0x00000000
	.align		4
        /*0004*/ 	.word	0xffffffff
	.align		4
        /*0008*/ 	.word	0x00000000
	.align		4
        /*000c*/ 	.word	0xfffffffe
	.align		4
        /*0010*/ 	.word	0x00000000
	.align		4
        /*0014*/ 	.word	0xfffffffd
	.align		4
        /*0018*/ 	.word	0x00000000
	.align		4
        /*001c*/ 	.word	0xfffffffc


//--------------------- .nv.rel.action            --------------------------
	.section	.nv.rel.action,"",@"SHT_CUDA_RELOCINFO"
	.align	8
	.sectionentsize	8
        /*0000*/ 	.byte	0x73, 0x00, 0x00, 0x00, 0x00, 0x00, 0x00, 0x00, 0x00, 0x00, 0x00, 0x11, 0x25, 0x00, 0x05, 0x36


//--------------------- .nv.constant4             --------------------------
	.section	.nv.constant4,"a",@progbits
	.align	8
	.align		8
.nv.constant4:
        /*0000*/ 	.dword	_$_str


//--------------------- .nv.constant0.triton_poi_fused_add_mul_pow_tanh_4 --------------------------
	.section	.nv.constant0.triton_poi_fused_add_mul_pow_tanh_4,"a",@progbits
	.sectionflags	@""
	.align	4
.nv.constant0.triton_poi_fused_add_mul_pow_tanh_4:
	.zero		384


//--------------------- .text.triton_poi_fused_add_mul_pow_tanh_4 --------------------------
	.section	.text.triton_poi_fused_add_mul_pow_tanh_4,"ax",@progbits
	.sectioninfo	@"SHI_REGISTERS=15"
	.align	128
        .global         triton_poi_fused_add_mul_pow_tanh_4
        .type           triton_poi_fused_add_mul_pow_tanh_4,@function
        .size           triton_poi_fused_add_mul_pow_tanh_4,(.L_x_7 - triton_poi_fused_add_mul_pow_tanh_4)
        .other          triton_poi_fused_add_mul_pow_tanh_4,@"STO_CUDA_ENTRY STV_DEFAULT"
triton_poi_fused_add_mul_pow_tanh_4:
.text.triton_poi_fused_add_mul_pow_tanh_4:
[----:B------:R-:W-:Y:S02]  /*0000*/  MOV R1, c[0x0][0x28] ;  /* 0x00000a0000017a02 */ /* 0x000fe40000000f00 */
[----:B------:R-:W0:Y:S01]  /*0010*/  S2R R0, SR_TID.X ;  /* 0x0000000000007919 */ /* 0x000e220000002100 */
[----:B------:R-:W-:Y:S01]  /*0020*/  MOV R9, 0x2 ;  /* 0x0000000200097802 */ /* 0x000fe20000000f00 */
[----:B------:R-:W-:Y:S02]  /*0030*/  ULDC.64 UR4, c[0x0][0x118] ;  /* 0x0000460000047ab9 */ /* 0x000fe40000000a00 */
[----:B------:R-:W1:Y:S01]  /*0040*/  S2R R3, SR_CTAID.X ;  /* 0x0000000000037919 */ /* 0x000e620000002500 */
[----:B0-----:R-:W-:-:S04]  /*0050*/  SHF.L.U32 R0, R0, 0x1, RZ ;  /* 0x0000000100007819 */ /* 0x001fc800000006ff */
[----:B------:R-:W-:-:S04]  /*0060*/  LOP3.LUT R0, R0, 0x1fe, RZ, 0xc0, !PT ;  /* 0x000001fe00007812 */ /* 0x000fc800078ec0ff */
[----:B-1----:R-:W-:-:S05]  /*0070*/  LEA R0, R3, R0, 0x9 ;  /* 0x0000000003007211 */ /* 0x002fca00078e48ff */
[----:B------:R-:W-:-:S05]  /*0080*/  IMAD.WIDE R2, R0, R9, c[0x0][0x160] ;  /* 0x0000580000027625 */ /* 0x000fca00078e0209 */
[----:B------:R-:W2:Y:S01]  /*0090*/  LDG.E R6, [R2.64] ;  /* 0x0000000402067981 */ /* 0x000ea2000c1e1900 */
[----:B------:R-:W-:-:S05]  /*00a0*/  IMAD.WIDE R8, R0, R9, c[0x0][0x168] ;  /* 0x00005a0000087625 */ /* 0x000fca00078e0209 */
[----:B------:R0:W5:Y:S01]  /*00b0*/  LDG.E R4, [R8.64] ;  /* 0x0000000408047981 */ /* 0x000162000c1e1900 */
[----:B------:R-:W-:Y:S01]  /*00c0*/  BSSY B0, `(.L_x_0) ;  /* 0x0000020000007945 */ /* 0x000fe20003800000 */
[C---:B--2---:R-:W-:Y:S02]  /*00d0*/  SHF.L.U32 R5, R6.reuse, 0x10, RZ ;  /* 0x0000001006057819 */ /* 0x044fe400000006ff */
[----:B------:R-:W-:-:S03]  /*00e0*/  PRMT R6, R6, 0x7632, R6 ;  /* 0x0000763206067816 */ /* 0x000fc60000000006 */
[----:B------:R-:W-:Y:S01]  /*00f0*/  FMUL R0, R5, R5 ;  /* 0x0000000505007220 */ /* 0x000fe20000400000 */
[----:B------:R-:W-:-:S03]  /*0100*/  SHF.L.U32 R6, R6, 0x10, RZ ;  /* 0x0000001006067819 */ /* 0x000fc600000006ff */
[----:B------:R-:W-:Y:S02]  /*0110*/  FMUL R0, R5, R0 ;  /* 0x0000000005007220 */ /* 0x000fe40000400000 */
[----:B------:R-:W-:Y:S02]  /*0120*/  FMUL R7, R6, R6 ;  /* 0x0000000606077220 */ /* 0x000fe40000400000 */
[----:B------:R-:W-:Y:S02]  /*0130*/  FFMA R0, R0, 0.044714998453855514526, R5 ;  /* 0x3d37271300007823 */ /* 0x000fe40000000005 */
[----:B------:R-:W-:Y:S02]  /*0140*/  FMUL R7, R6, R7 ;  /* 0x0000000706077220 */ /* 0x000fe40000400000 */
[----:B------:R-:W-:Y:S02]  /*0150*/  FMUL R10, R0, 0.79788458347320556641 ;  /* 0x3f4c422a000a7820 */ /* 0x000fe40000400000 */
[----:B------:R-:W-:-:S02]  /*0160*/  FFMA R7, R7, 0.044714998453855514526, R6 ;  /* 0x3d37271307077823 */ /* 0x000fc40000000006 */
[----:B------:R-:W-:Y:S02]  /*0170*/  FADD.FTZ R0, |R10|, -RZ ;  /* 0x800000ff0a007221 */ /* 0x000fe40000010200 */
[----:B------:R-:W-:-:S03]  /*0180*/  FMUL R7, R7, 0.79788458347320556641 ;  /* 0x3f4c422a07077820 */ /* 0x000fc60000400000 */
[----:B------:R-:W-:-:S13]  /*0190*/  FSETP.GE.AND P0, PT, R0, 0.60000002384185791016, PT ;  /* 0x3f19999a0000780b */ /* 0x000fda0003f06000 */
[----:B------:R-:W-:Y:S05]  /*01a0*/  @!P0 BRA `(.L_x_1) ;  /* 0x000000a000008947 */ /* 0x000fea0003800000 */
[C---:B0-----:R-:W-:Y:S01]  /*01b0*/  FMUL R8, R0.reuse, 2.8853900432586669922 ;  /* 0x4038aa3b00087820 */ /* 0x041fe20000400000 */
[----:B------:R-:W-:Y:S02]  /*01c0*/  MOV R12, 0x3f800000 ;  /* 0x3f800000000c7802 */ /* 0x000fe40000000f00 */
[----:B------:R-:W-:-:S03]  /*01d0*/  FSETP.GE.AND P0, PT, R0, 9.010913848876953125, PT ;  /* 0x41102cb40000780b */ /* 0x000fc60003f06000 */
[----:B------:R-:W0:Y:S02]  /*01e0*/  MUFU.EX2 R8, R8 ;  /* 0x0000000800087308 */ /* 0x000e240000000800 */
[----:B0-----:R-:W-:-:S06]  /*01f0*/  FADD R9, R8, 1 ;  /* 0x3f80000008097421 */ /* 0x001fcc0000000000 */
[----:B------:R-:W0:Y:S02]  /*0200*/  MUFU.RCP R9, R9 ;  /* 0x0000000900097308 */ /* 0x000e240000001000 */
[----:B0-----:R-:W-:-:S05]  /*0210*/  FFMA.FTZ R11, R9, -2, R12 ;  /* 0xc0000000090b7823 */ /* 0x001fca000001000c */
[----:B------:R-:W-:-:S04]  /*0220*/  FSEL R11, R11, 1, !P0 ;  /* 0x3f8000000b0b7808 */ /* 0x000fc80004000000 */
[----:B------:R-:W-:Y:S01]  /*0230*/  LOP3.LUT R10, R11, 0x80000000, R10, 0xf8, !PT ;  /* 0x800000000b0a7812 */ /* 0x000fe200078ef80a */
[----:B------:R-:W-:Y:S05]  /*0240*/  BRA `(.L_x_2) ;  /* 0x0000007000007947 */ /* 0x000fea0003800000 */
.L_x_1:
[----:B0-----:R-:W-:Y:S01]  /*0250*/  MOV R0, 0x3c80f082 ;  /* 0x3c80f08200007802 */ /* 0x001fe20000000f00 */
[----:B------:R-:W-:-:S04]  /*0260*/  FMUL R9, R10, R10 ;  /* 0x0000000a0a097220 */ /* 0x000fc80000400000 */
[----:B------:R-:W-:-:S04]  /*0270*/  FFMA.FTZ R0, R9, R0, -0.052303962409496307373 ;  /* 0xbd563cae09007423 */ /* 0x000fc80000010000 */
[----:B------:R-:W-:-:S04]  /*0280*/  FFMA.FTZ R0, R9, R0, 0.1331529766321182251 ;  /* 0x3e08594109007423 */ /* 0x000fc80000010000 */
[----:B------:R-:W-:-:S04]  /*0290*/  FFMA.FTZ R0, R9, R0, -0.33332768082618713379 ;  /* 0xbeaaa9ed09007423 */ /* 0x000fc80000010000 */
[----:B------:R-:W-:-:S04]  /*02a0*/  FFMA.FTZ R9, R9, R0, RZ ;  /* 0x0000000009097223 */ /* 0x000fc800000100ff */
[----:B------:R-:W-:Y:S02]  /*02b0*/  FFMA.FTZ R10, R10, R9, R10 ;  /* 0x000000090a0a7223 */ /* 0x000fe4000001000a */
.L_x_2:
[----:B------:R-:W-:Y:S05]  /*02c0*/  BSYNC B0 ;  /* 0x0000000000007941 */ /* 0x000fea0003800000 */
.L_x_0:
[----:B------:R-:W-:Y:S01]  /*02d0*/  FADD.FTZ R11, |R7|, -RZ ;  /* 0x800000ff070b7221 */ /* 0x000fe20000010200 */
[----:B------:R-:W-:Y:S04]  /*02e0*/  BSSY B0, `(.L_x_3) ;  /* 0x0000014000007945 */ /* 0x000fe80003800000 */
[----:B------:R-:W-:-:S13]  /*02f0*/  FSETP.GE.AND P0, PT, R11, 0.60000002384185791016, PT ;  /* 0x3f19999a0b00780b */ /* 0x000fda0003f06000 */
[----:B------:R-:W-:Y:S05]  /*0300*/  @!P0 BRA `(.L_x_4) ;  /* 0x000000a000008947 */ /* 0x000fea0003800000 */
[C---:B------:R-:W-:Y:S01]  /*0310*/  FMUL R0, R11.reuse, 2.8853900432586669922 ;  /* 0x4038aa3b0b007820 */ /* 0x040fe20000400000 */
        /* <DEDUP_REMOVED lines=9> */
.L_x_4:
[----:B------:R-:W-:Y:S01]  /*03b0*/  MOV R0, 0x3c80f082 ;  /* 0x3c80f08200007802 */ /* 0x000fe20000000f00 */
[----:B------:R-:W-:-:S04]  /*03c0*/  FMUL R9, R7, R7 ;  /* 0x0000000707097220 */ /* 0x000fc80000400000 */
[----:B------:R-:W-:-:S04]  /*03d0*/  FFMA.FTZ R0, R9, R0, -0.052303962409496307373 ;  /* 0xbd563cae09007423 */ /* 0x000fc80000010000 */
[----:B------:R-:W-:-:S04]  /*03e0*/  FFMA.FTZ R0, R9, R0, 0.1331529766321182251 ;  /* 0x3e08594109007423 */ /* 0x000fc80000010000 */
[----:B------:R-:W-:-:S04]  /*03f0*/  FFMA.FTZ R0, R9, R0, -0.33332768082618713379 ;  /* 0xbeaaa9ed09007423 */ /* 0x000fc80000010000 */
[----:B------:R-:W-:-:S04]  /*0400*/  FFMA.FTZ R0, R9, R0, RZ ;  /* 0x0000000009007223 */ /* 0x000fc800000100ff */
[----:B------:R-:W-:Y:S02]  /*0410*/  FFMA.FTZ R7, R7, R0, R7 ;  /* 0x0000000007077223 */ /* 0x000fe40000010007 */
.L_x_5:
[----:B------:R-:W-:Y:S05]  /*0420*/  BSYNC B0 ;  /* 0x0000000000007941 */ /* 0x000fea0003800000 */
.L_x_3:
[----:B-----5:R-:W-:Y:S01]  /*0430*/  PRMT R0, R4, 0x7632, R0 ;  /* 0x0000763204007816 */ /* 0x020fe20000000000 */
[----:B------:R-:W-:Y:S01]  /*0440*/  FMUL R5, R5, 0.5 ;  /* 0x3f00000005057820 */ /* 0x000fe20000400000 */
[----:B------:R-:W-:Y:S01]  /*0450*/  FADD R10, R10, 1 ;  /* 0x3f8000000a0a7421 */ /* 0x000fe20000000000 */
[----:B------:R-:W-:Y:S01]  /*0460*/  FMUL R6, R6, 0.5 ;  /* 0x3f00000006067820 */ /* 0x000fe20000400000 */
[----:B------:R-:W-:Y:S01]  /*0470*/  FADD R7, R7, 1 ;  /* 0x3f80000007077421 */ /* 0x000fe20000000000 */
[----:B------:R-:W-:Y:S01]  /*0480*/  SHF.L.U32 R4, R4, 0x10, RZ ;  /* 0x0000001004047819 */ /* 0x000fe200000006ff */
[----:B------:R-:W-:Y:S01]  /*0490*/  FMUL R5, R5, R10 ;  /* 0x0000000a05057220 */ /* 0x000fe20000400000 */
[----:B------:R-:W-:Y:S01]  /*04a0*/  SHF.L.U32 R0, R0, 0x10, RZ ;  /* 0x0000001000007819 */ /* 0x000fe200000006ff */
[----:B------:R-:W-:Y:S02]  /*04b0*/  FMUL R7, R6, R7 ;  /* 0x0000000706077220 */ /* 0x000fe40000400000 */
[----:B------:R-:W-:-:S02]  /*04c0*/  FMUL R4, R4, R5 ;  /* 0x0000000504047220 */ /* 0x000fc40000400000 */
[----:B------:R-:W-:-:S05]  /*04d0*/  FMUL R7, R0, R7 ;  /* 0x0000000700077220 */ /* 0x000fca0000400000 */
[----:B------:R-:W-:-:S05]  /*04e0*/  F2FP.BF16.PACK_AB R7, R7, R4 ;  /* 0x000000040707723e */ /* 0x000fca00000010ff */
[----:B------:R-:W-:Y:S01]  /*04f0*/  STG.E [R2.64], R7 ;  /* 0x0000000702007986 */ /* 0x000fe2000c101904 */
[----:B------:R-:W-:Y:S05]  /*0500*/  EXIT ;  /* 0x000000000000794d */ /* 0x000fea0003800000 */
.L_x_6:
[----:B------:R-:W-:-:S00]  /*0510*/  BRA `(.L_x_6) ;  /* 0xfffffff000007947 */ /* 0x000fc0000383ffff */
[----:B------:R-:W-:-:S00]  /*0520*/  NOP ;  /* 0x0000000000007918 */ /* 0x000fc00000000000 */
        /* <DEDUP_REMOVED lines=13> */
.L_x_7:


//--------------------- .nv.global.init           --------------------------
	.section	.nv.global.init,"aw",@progbits
.nv.global.init:
	.type		_$_str,@object
	.size		_$_str,(.L_0 - _$_str)
_$_str:
        /*0000*/ 	.byte	0x5f, 0x5f, 0x43, 0x55, 0x44, 0x41, 0x5f, 0x46, 0x54, 0x5a, 0x00
.L_0:
